//
// Generated by NVIDIA NVVM Compiler
//
// Compiler Build ID: CL-36424714
// Cuda compilation tools, release 13.0, V13.0.88
// Based on NVVM 20.0.0
//

.version 9.0
.target sm_100
.address_size 64

	// .globl	_Z25sgemm_global_mem_coalescePKfS0_Pfiiiff

.visible .entry _Z25sgemm_global_mem_coalescePKfS0_Pfiiiff(
	.param .u64 .ptr .align 1 _Z25sgemm_global_mem_coalescePKfS0_Pfiiiff_param_0,
	.param .u64 .ptr .align 1 _Z25sgemm_global_mem_coalescePKfS0_Pfiiiff_param_1,
	.param .u64 .ptr .align 1 _Z25sgemm_global_mem_coalescePKfS0_Pfiiiff_param_2,
	.param .u32 _Z25sgemm_global_mem_coalescePKfS0_Pfiiiff_param_3,
	.param .u32 _Z25sgemm_global_mem_coalescePKfS0_Pfiiiff_param_4,
	.param .u32 _Z25sgemm_global_mem_coalescePKfS0_Pfiiiff_param_5,
	.param .f32 _Z25sgemm_global_mem_coalescePKfS0_Pfiiiff_param_6,
	.param .f32 _Z25sgemm_global_mem_coalescePKfS0_Pfiiiff_param_7
)
{
	.reg .pred 	%p<13>;
	.reg .b32 	%r<47>;
	.reg .b32 	%f<73>;
	.reg .b64 	%rd<40>;

	ld.param.u64 	%rd5, [_Z25sgemm_global_mem_coalescePKfS0_Pfiiiff_param_0];
	ld.param.u64 	%rd6, [_Z25sgemm_global_mem_coalescePKfS0_Pfiiiff_param_1];
	ld.param.u64 	%rd4, [_Z25sgemm_global_mem_coalescePKfS0_Pfiiiff_param_2];
	ld.param.u32 	%r22, [_Z25sgemm_global_mem_coalescePKfS0_Pfiiiff_param_3];
	ld.param.u32 	%r20, [_Z25sgemm_global_mem_coalescePKfS0_Pfiiiff_param_4];
	ld.param.u32 	%r23, [_Z25sgemm_global_mem_coalescePKfS0_Pfiiiff_param_5];
	ld.param.f32 	%f13, [_Z25sgemm_global_mem_coalescePKfS0_Pfiiiff_param_6];
	ld.param.f32 	%f14, [_Z25sgemm_global_mem_coalescePKfS0_Pfiiiff_param_7];
	cvta.to.global.u64 	%rd1, %rd6;
	cvta.to.global.u64 	%rd2, %rd5;
	mov.u32 	%r24, %ctaid.x;
	shl.b32 	%r25, %r24, 5;
	mov.u32 	%r26, %tid.x;
	shr.u32 	%r27, %r26, 5;
	or.b32  	%r1, %r25, %r27;
	mov.u32 	%r28, %ctaid.y;
	shl.b32 	%r29, %r28, 5;
	and.b32  	%r30, %r26, 31;
	or.b32  	%r31, %r29, %r30;
	setp.ge.s32 	%p1, %r1, %r22;
	setp.ge.s32 	%p2, %r31, %r23;
	or.pred  	%p3, %p1, %p2;
	@%p3 bra 	$L__BB0_14;
	setp.lt.s32 	%p4, %r20, 1;
	mov.f32 	%f72, 0f00000000;
	@%p4 bra 	$L__BB0_13;
	mul.lo.s32 	%r3, %r20, %r1;
	and.b32  	%r4, %r20, 7;
	setp.lt.u32 	%p5, %r20, 8;
	mov.f32 	%f72, 0f00000000;
	mov.b32 	%r45, 0;
	@%p5 bra 	$L__BB0_5;
	and.b32  	%r45, %r20, 2147483640;
	neg.s32 	%r43, %r45;
	shl.b32 	%r7, %r23, 3;
	add.s64 	%rd3, %rd2, 16;
	mov.f32 	%f72, 0f00000000;
	mul.wide.s32 	%rd11, %r23, 4;
	mov.u32 	%r41, %r3;
	mov.u32 	%r42, %r31;
$L__BB0_4:
	.pragma "nounroll";
	mul.wide.s32 	%rd7, %r41, 4;
	add.s64 	%rd8, %rd3, %rd7;
	ld.global.f32 	%f19, [%rd8+-16];
	mul.wide.s32 	%rd9, %r42, 4;
	add.s64 	%rd10, %rd1, %rd9;
	ld.global.f32 	%f20, [%rd10];
	fma.rn.f32 	%f21, %f19, %f20, %f72;
	ld.global.f32 	%f22, [%rd8+-12];
	add.s64 	%rd12, %rd10, %rd11;
	ld.global.f32 	%f23, [%rd12];
	fma.rn.f32 	%f24, %f22, %f23, %f21;
	ld.global.f32 	%f25, [%rd8+-8];
	add.s64 	%rd13, %rd12, %rd11;
	ld.global.f32 	%f26, [%rd13];
	fma.rn.f32 	%f27, %f25, %f26, %f24;
	ld.global.f32 	%f28, [%rd8+-4];
	add.s64 	%rd14, %rd13, %rd11;
	ld.global.f32 	%f29, [%rd14];
	fma.rn.f32 	%f30, %f28, %f29, %f27;
	ld.global.f32 	%f31, [%rd8];
	add.s64 	%rd15, %rd14, %rd11;
	ld.global.f32 	%f32, [%rd15];
	fma.rn.f32 	%f33, %f31, %f32, %f30;
	ld.global.f32 	%f34, [%rd8+4];
	add.s64 	%rd16, %rd15, %rd11;
	ld.global.f32 	%f35, [%rd16];
	fma.rn.f32 	%f36, %f34, %f35, %f33;
	ld.global.f32 	%f37, [%rd8+8];
	add.s64 	%rd17, %rd16, %rd11;
	ld.global.f32 	%f38, [%rd17];
	fma.rn.f32 	%f39, %f37, %f38, %f36;
	ld.global.f32 	%f40, [%rd8+12];
	add.s64 	%rd18, %rd17, %rd11;
	ld.global.f32 	%f41, [%rd18];
	fma.rn.f32 	%f72, %f40, %f41, %f39;
	add.s32 	%r43, %r43, 8;
	add.s32 	%r42, %r42, %r7;
	add.s32 	%r41, %r41, 8;
	setp.ne.s32 	%p6, %r43, 0;
	@%p6 bra 	$L__BB0_4;
$L__BB0_5:
	setp.eq.s32 	%p7, %r4, 0;
	@%p7 bra 	$L__BB0_13;
	and.b32  	%r15, %r20, 3;
	setp.lt.u32 	%p8, %r4, 4;
	@%p8 bra 	$L__BB0_8;
	add.s32 	%r33, %r45, %r3;
	mul.wide.s32 	%rd19, %r33, 4;
	add.s64 	%rd20, %rd2, %rd19;
	ld.global.f32 	%f43, [%rd20];
	mad.lo.s32 	%r34, %r45, %r23, %r31;
	mul.wide.s32 	%rd21, %r34, 4;
	add.s64 	%rd22, %rd1, %rd21;
	ld.global.f32 	%f44, [%rd22];
	fma.rn.f32 	%f45, %f43, %f44, %f72;
	ld.global.f32 	%f46, [%rd20+4];
	mul.wide.s32 	%rd23, %r23, 4;
	add.s64 	%rd24, %rd22, %rd23;
	ld.global.f32 	%f47, [%rd24];
	fma.rn.f32 	%f48, %f46, %f47, %f45;
	ld.global.f32 	%f49, [%rd20+8];
	add.s64 	%rd25, %rd24, %rd23;
	ld.global.f32 	%f50, [%rd25];
	fma.rn.f32 	%f51, %f49, %f50, %f48;
	ld.global.f32 	%f52, [%rd20+12];
	add.s64 	%rd26, %rd25, %rd23;
	ld.global.f32 	%f53, [%rd26];
	fma.rn.f32 	%f72, %f52, %f53, %f51;
	add.s32 	%r45, %r45, 4;
$L__BB0_8:
	setp.eq.s32 	%p9, %r15, 0;
	@%p9 bra 	$L__BB0_13;
	setp.eq.s32 	%p10, %r15, 1;
	@%p10 bra 	$L__BB0_11;
	add.s32 	%r35, %r45, %r3;
	mul.wide.s32 	%rd27, %r35, 4;
	add.s64 	%rd28, %rd2, %rd27;
	ld.global.f32 	%f55, [%rd28];
	mad.lo.s32 	%r36, %r45, %r23, %r31;
	mul.wide.s32 	%rd29, %r36, 4;
	add.s64 	%rd30, %rd1, %rd29;
	ld.global.f32 	%f56, [%rd30];
	fma.rn.f32 	%f57, %f55, %f56, %f72;
	ld.global.f32 	%f58, [%rd28+4];
	mul.wide.s32 	%rd31, %r23, 4;
	add.s64 	%rd32, %rd30, %rd31;
	ld.global.f32 	%f59, [%rd32];
	fma.rn.f32 	%f72, %f58, %f59, %f57;
	add.s32 	%r45, %r45, 2;
$L__BB0_11:
	and.b32  	%r37, %r20, 1;
	setp.eq.b32 	%p11, %r37, 1;
	not.pred 	%p12, %p11;
	@%p12 bra 	$L__BB0_13;
	add.s32 	%r38, %r45, %r3;
	mul.wide.s32 	%rd33, %r38, 4;
	add.s64 	%rd34, %rd2, %rd33;
	ld.global.f32 	%f60, [%rd34];
	mad.lo.s32 	%r39, %r45, %r23, %r31;
	mul.wide.s32 	%rd35, %r39, 4;
	add.s64 	%rd36, %rd1, %rd35;
	ld.global.f32 	%f61, [%rd36];
	fma.rn.f32 	%f72, %f60, %f61, %f72;
$L__BB0_13:
	mad.lo.s32 	%r40, %r23, %r1, %r31;
	cvta.to.global.u64 	%rd37, %rd4;
	mul.wide.s32 	%rd38, %r40, 4;
	add.s64 	%rd39, %rd37, %rd38;
	ld.global.f32 	%f62, [%rd39];
	mul.f32 	%f63, %f14, %f62;
	fma.rn.f32 	%f64, %f13, %f72, %f63;
	st.global.f32 	[%rd39], %f64;
$L__BB0_14:
	ret;

}


// ===== COMPILED SASS (sm_100) =====

	.target	sm_100

	.elftype	@"ET_EXEC"


//--------------------- .note.nv.tkinfo           --------------------------
	.section	.note.nv.tkinfo,"",@"SHT_NOTE"
	.sectionflags	@"SHF_NOTE_NV_TKINFO"
	.tkinfo
        /*0018*/ 	.word	0x00000002
        /*0030*/ 	.string	""
        /*0030*/ 	.string	"ptxas"
        /*0030*/ 	.string	"Cuda compilation tools, release 13.0, V13.0.88"
        /*0030*/ 	.string	"Build cuda_13.0.r13.0/compiler.36424714_0"
        /*0030*/ 	.string	"-arch sm_100 -m 64 "



//--------------------- .note.nv.cuinfo           --------------------------
	.section	.note.nv.cuinfo,"",@"SHT_NOTE"
	.sectionflags	@"SHF_NOTE_NV_CUINFO"
        /*0018*/ 	.short	0x0002
        /*001a*/ 	.short	0x0064
        /*001c*/ 	.short	0x0082
	.zero		2


//--------------------- .nv.info                  --------------------------
	.section	.nv.info,"",@"SHT_CUDA_INFO"
	.align	4


	//----- nvinfo : EIATTR_REGCOUNT
	.align		4
        /*0000*/ 	.byte	0x04, 0x2f
        /*0002*/ 	.short	(.L_1 - .L_0)
	.align		4
.L_0:
        /*0004*/ 	.word	index@(_Z25sgemm_global_mem_coalescePKfS0_Pfiiiff)
        /*0008*/ 	.word	0x00000020


	//----- nvinfo : EIATTR_FRAME_SIZE
	.align		4
.L_1:
        /*000c*/ 	.byte	0x04, 0x11
        /*000e*/ 	.short	(.L_3 - .L_2)
	.align		4
.L_2:
        /*0010*/ 	.word	index@(_Z25sgemm_global_mem_coalescePKfS0_Pfiiiff)
        /*0014*/ 	.word	0x00000000


	//----- nvinfo : EIATTR_MIN_STACK_SIZE
	.align		4
.L_3:
        /*0018*/ 	.byte	0x04, 0x12
        /*001a*/ 	.short	(.L_5 - .L_4)
	.align		4
.L_4:
        /*001c*/ 	.word	index@(_Z25sgemm_global_mem_coalescePKfS0_Pfiiiff)
        /*0020*/ 	.word	0x00000000
.L_5:


//--------------------- .nv.compat                --------------------------
	.section	.nv.compat,"",@"SHT_CUDA_COMPAT_INFO"
	.align	4
        /*0000*/ 	.byte	0x02, 0x09, 0x00, 0x00, 0x02, 0x02, 0x01, 0x00, 0x02, 0x05, 0x05, 0x00, 0x03, 0x07, 0x01, 0x01
        /*0010*/ 	.byte	0x02, 0x03, 0x00, 0x00, 0x02, 0x06, 0x01, 0x00, 0x04, 0x0b, 0x08, 0x00, 0x09, 0x00, 0x00, 0x00
        /*0020*/ 	.byte	0x00, 0x00, 0x00, 0x00


//--------------------- .nv.info._Z25sgemm_global_mem_coalescePKfS0_Pfiiiff --------------------------
	.section	.nv.info._Z25sgemm_global_mem_coalescePKfS0_Pfiiiff,"",@"SHT_CUDA_INFO"
	.sectionflags	@""
	.align	4


	//----- nvinfo : EIATTR_CUDA_API_VERSION
	.align		4
        /*0000*/ 	.byte	0x04, 0x37
        /*0002*/ 	.short	(.L_7 - .L_6)
.L_6:
        /*0004*/ 	.word	0x00000082


	//----- nvinfo : EIATTR_KPARAM_INFO
	.align		4
.L_7:
        /*0008*/ 	.byte	0x04, 0x17
        /*000a*/ 	.short	(.L_9 - .L_8)
.L_8:
        /*000c*/ 	.word	0x00000000
        /*0010*/ 	.short	0x0007
        /*0012*/ 	.short	0x0028
        /*0014*/ 	.byte	0x00, 0xf0, 0x11, 0x00


	//----- nvinfo : EIATTR_KPARAM_INFO
	.align		4
.L_9:
        /*0018*/ 	.byte	0x04, 0x17
        /*001a*/ 	.short	(.L_11 - .L_10)
.L_10:
        /*001c*/ 	.word	0x00000000
        /*0020*/ 	.short	0x0006
        /*0022*/ 	.short	0x0024
        /*0024*/ 	.byte	0x00, 0xf0, 0x11, 0x00


	//----- nvinfo : EIATTR_KPARAM_INFO
	.align		4
.L_11:
        /*0028*/ 	.byte	0x04, 0x17
        /*002a*/ 	.short	(.L_13 - .L_12)
.L_12:
        /*002c*/ 	.word	0x00000000
        /*0030*/ 	.short	0x0005
        /*0032*/ 	.short	0x0020
        /*0034*/ 	.byte	0x00, 0xf0, 0x11, 0x00


	//----- nvinfo : EIATTR_KPARAM_INFO
	.align		4
.L_13:
        /*0038*/ 	.byte	0x04, 0x17
        /*003a*/ 	.short	(.L_15 - .L_14)
.L_14:
        /*003c*/ 	.word	0x00000000
        /*0040*/ 	.short	0x0004
        /*0042*/ 	.short	0x001c
        /*0044*/ 	.byte	0x00, 0xf0, 0x11, 0x00


	//----- nvinfo : EIATTR_KPARAM_INFO
	.align		4
.L_15:
        /*0048*/ 	.byte	0x04, 0x17
        /*004a*/ 	.short	(.L_17 - .L_16)
.L_16:
        /*004c*/ 	.word	0x00000000
        /*0050*/ 	.short	0x0003
        /*0052*/ 	.short	0x0018
        /*0054*/ 	.byte	0x00, 0xf0, 0x11, 0x00


	//----- nvinfo : EIATTR_KPARAM_INFO
	.align		4
.L_17:
        /*0058*/ 	.byte	0x04, 0x17
        /*005a*/ 	.short	(.L_19 - .L_18)
.L_18:
        /*005c*/ 	.word	0x00000000
        /*0060*/ 	.short	0x0002
        /*0062*/ 	.short	0x0010
        /*0064*/ 	.byte	0x00, 0xf5, 0x21, 0x00


	//----- nvinfo : EIATTR_KPARAM_INFO
	.align		4
.L_19:
        /*0068*/ 	.byte	0x04, 0x17
        /*006a*/ 	.short	(.L_21 - .L_20)
.L_20:
        /*006c*/ 	.word	0x00000000
        /*0070*/ 	.short	0x0001
        /*0072*/ 	.short	0x0008
        /*0074*/ 	.byte	0x00, 0xf5, 0x21, 0x00


	//----- nvinfo : EIATTR_KPARAM_INFO
	.align		4
.L_21:
        /*0078*/ 	.byte	0x04, 0x17
        /*007a*/ 	.short	(.L_23 - .L_22)
.L_22:
        /*007c*/ 	.word	0x00000000
        /*0080*/ 	.short	0x0000
        /*0082*/ 	.short	0x0000
        /*0084*/ 	.byte	0x00, 0xf5, 0x21, 0x00


	//----- nvinfo : EIATTR_SPARSE_MMA_MASK
	.align		4
.L_23:
        /*0088*/ 	.byte	0x03, 0x50
        /*008a*/ 	.short	0x0000


	//----- nvinfo : EIATTR_MAXREG_COUNT
	.align		4
        /*008c*/ 	.byte	0x03, 0x1b
        /*008e*/ 	.short	0x00ff


	//----- nvinfo : EIATTR_MERCURY_ISA_VERSION
	.align		4
        /*0090*/ 	.byte	0x03, 0x5f
        /*0092*/ 	.short	0x0101


	//----- nvinfo : EIATTR_VRC_CTA_INIT_COUNT
	.align		4
        /*0094*/ 	.byte	0x02, 0x4a
	.zero		1
	.zero		1


	//----- nvinfo : EIATTR_EXIT_INSTR_OFFSETS
	.align		4
        /*0098*/ 	.byte	0x04, 0x1c
        /*009a*/ 	.short	(.L_25 - .L_24)


	//   ....[0]....
.L_24:
        /*009c*/ 	.word	0x000000d0


	//   ....[1]....
        /*00a0*/ 	.word	0x000008a0


	//----- nvinfo : EIATTR_CBANK_PARAM_SIZE
	.align		4
.L_25:
        /*00a4*/ 	.byte	0x03, 0x19
        /*00a6*/ 	.short	0x002c


	//----- nvinfo : EIATTR_PARAM_CBANK
	.align		4
        /*00a8*/ 	.byte	0x04, 0x0a
        /*00aa*/ 	.short	(.L_27 - .L_26)
	.align		4
.L_26:
        /*00ac*/ 	.word	index@(.nv.constant0._Z25sgemm_global_mem_coalescePKfS0_Pfiiiff)
        /*00b0*/ 	.short	0x0380
        /*00b2*/ 	.short	0x002c


	//----- nvinfo : EIATTR_SW_WAR
	.align		4
.L_27:
        /*00b4*/ 	.byte	0x04, 0x36
        /*00b6*/ 	.short	(.L_29 - .L_28)
.L_28:
        /*00b8*/ 	.word	0x00000008
.L_29:


//--------------------- .nv.callgraph             --------------------------
	.section	.nv.callgraph,"",@"SHT_CUDA_CALLGRAPH"
	.align	4
	.sectionentsize	8
	.align		4
        /*0000*/ 	.word	0x00000000
	.align		4
        /*0004*/ 	.word	0xffffffff
	.align		4
        /*0008*/ 	.word	0x00000000
	.align		4
        /*000c*/ 	.word	0xfffffffe
	.align		4
        /*0010*/ 	.word	0x00000000
	.align		4
        /*0014*/ 	.word	0xfffffffd
	.align		4
        /*0018*/ 	.word	0x00000000
	.align		4
        /*001c*/ 	.word	0xfffffffc


//--------------------- .text._Z25sgemm_global_mem_coalescePKfS0_Pfiiiff --------------------------
	.section	.text._Z25sgemm_global_mem_coalescePKfS0_Pfiiiff,"ax",@progbits
	.align	128
        .global         _Z25sgemm_global_mem_coalescePKfS0_Pfiiiff
        .type           _Z25sgemm_global_mem_coalescePKfS0_Pfiiiff,@function
        .size           _Z25sgemm_global_mem_coalescePKfS0_Pfiiiff,(.L_x_5 - _Z25sgemm_global_mem_coalescePKfS0_Pfiiiff)
        .other          _Z25sgemm_global_mem_coalescePKfS0_Pfiiiff,@"STO_CUDA_ENTRY STV_DEFAULT"
_Z25sgemm_global_mem_coalescePKfS0_Pfiiiff:
.text._Z25sgemm_global_mem_coalescePKfS0_Pfiiiff:
[----:B------:R-:W-:Y:S01]  /*0000*/  LDC R1, c[0x0][0x37c] ;  /* 0x0000df00ff017b82 */ /* 0x000fe20000000800 */
[----:B------:R-:W0:Y:S07]  /*0010*/  S2R R14, SR_TID.X ;  /* 0x00000000000e7919 */ /* 0x000e2e0000002100 */
[----:B------:R-:W1:Y:S01]  /*0020*/  S2UR UR4, SR_CTAID.X ;  /* 0x00000000000479c3 */ /* 0x000e620000002500 */
[----:B------:R-:W2:Y:S01]  /*0030*/  LDCU UR5, c[0x0][0x398] ;  /* 0x00007300ff0577ac */ /* 0x000ea20008000800 */
[----:B------:R-:W3:Y:S06]  /*0040*/  S2R R3, SR_CTAID.Y ;  /* 0x0000000000037919 */ /* 0x000eec0000002600 */
[----:B------:R-:W4:Y:S01]  /*0050*/  LDC R15, c[0x0][0x3a0] ;  /* 0x0000e800ff0f7b82 */ /* 0x000f220000000800 */
[----:B-1----:R-:W-:Y:S01]  /*0060*/  USHF.L.U32 UR4, UR4, 0x5, URZ ;  /* 0x0000000504047899 */ /* 0x002fe200080006ff */
[----:B0-----:R-:W-:-:S02]  /*0070*/  LOP3.LUT R0, R14, 0x1f, RZ, 0xc0, !PT ;  /* 0x0000001f0e007812 */ /* 0x001fc400078ec0ff */
[----:B------:R-:W-:Y:S02]  /*0080*/  SHF.R.U32.HI R14, RZ, 0x5, R14 ;  /* 0x00000005ff0e7819 */ /* 0x000fe4000001160e */
[----:B---3--:R-:W-:Y:S02]  /*0090*/  LEA R0, R3, R0, 0x5 ;  /* 0x0000000003007211 */ /* 0x008fe400078e28ff */
[----:B------:R-:W-:Y:S02]  /*00a0*/  LOP3.LUT R14, R14, UR4, RZ, 0xfc, !PT ;  /* 0x000000040e0e7c12 */ /* 0x000fe4000f8efcff */
[----:B----4-:R-:W-:-:S04]  /*00b0*/  ISETP.GE.AND P0, PT, R0, R15, PT ;  /* 0x0000000f0000720c */ /* 0x010fc80003f06270 */
[----:B--2---:R-:W-:-:S13]  /*00c0*/  ISETP.GE.OR P0, PT, R14, UR5, P0 ;  /* 0x000000050e007c0c */ /* 0x004fda0008706670 */
[----:B------:R-:W-:Y:S05]  /*00d0*/  @P0 EXIT ;  /* 0x000000000000094d */ /* 0x000fea0003800000 */
[----:B------:R-:W0:Y:S01]  /*00e0*/  LDC R17, c[0x0][0x39c] ;  /* 0x0000e700ff117b82 */ /* 0x000e220000000800 */
[----:B------:R-:W1:Y:S01]  /*00f0*/  LDCU.64 UR6, c[0x0][0x358] ;  /* 0x00006b00ff0677ac */ /* 0x000e620008000a00 */
[----:B------:R-:W-:Y:S01]  /*0100*/  HFMA2 R26, -RZ, RZ, 0, 0 ;  /* 0x00000000ff1a7431 */ /* 0x000fe200000001ff */
[----:B0-----:R-:W-:-:S13]  /*0110*/  ISETP.GE.AND P0, PT, R17, 0x1, PT ;  /* 0x000000011100780c */ /* 0x001fda0003f06270 */
[----:B-1----:R-:W-:Y:S05]  /*0120*/  @!P0 BRA `(.L_x_0) ;  /* 0x0000000400b88947 */ /* 0x002fea0003800000 */
[C---:B------:R-:W-:Y:S01]  /*0130*/  ISETP.GE.U32.AND P1, PT, R17.reuse, 0x8, PT ;  /* 0x000000081100780c */ /* 0x040fe20003f26070 */
[----:B------:R-:W-:Y:S01]  /*0140*/  IMAD R18, R14, R17, RZ ;  /* 0x000000110e127224 */ /* 0x000fe200078e02ff */
[----:B------:R-:W-:Y:S02]  /*0150*/  LOP3.LUT R25, R17, 0x7, RZ, 0xc0, !PT ;  /* 0x0000000711197812 */ /* 0x000fe400078ec0ff */
[----:B------:R-:W-:Y:S02]  /*0160*/  MOV R26, RZ ;  /* 0x000000ff001a7202 */ /* 0x000fe40000000f00 */
[----:B------:R-:W-:Y:S02]  /*0170*/  ISETP.NE.AND P0, PT, R25, RZ, PT ;  /* 0x000000ff1900720c */ /* 0x000fe40003f05270 */
[----:B------:R-:W-:-:S05]  /*0180*/  MOV R19, RZ ;  /* 0x000000ff00137202 */ /* 0x000fca0000000f00 */
[----:B------:R-:W-:Y:S06]  /*0190*/  @!P1 BRA `(.L_x_1) ;  /* 0x0000000000c49947 */ /* 0x000fec0003800000 */
[----:B------:R-:W0:Y:S01]  /*01a0*/  LDCU.64 UR4, c[0x0][0x380] ;  /* 0x00007000ff0477ac */ /* 0x000e220008000a00 */
[----:B------:R-:W-:Y:S02]  /*01b0*/  LOP3.LUT R19, R17, 0x7ffffff8, RZ, 0xc0, !PT ;  /* 0x7ffffff811137812 */ /* 0x000fe400078ec0ff */
[----:B------:R-:W-:Y:S02]  /*01c0*/  MOV R26, RZ ;  /* 0x000000ff001a7202 */ /* 0x000fe40000000f00 */
[----:B------:R-:W-:Y:S02]  /*01d0*/  MOV R16, R18 ;  /* 0x0000001200107202 */ /* 0x000fe40000000f00 */
[----:B------:R-:W-:Y:S02]  /*01e0*/  MOV R22, R0 ;  /* 0x0000000000167202 */ /* 0x000fe40000000f00 */
[----:B------:R-:W-:Y:S01]  /*01f0*/  IADD3 R20, PT, PT, -R19, RZ, RZ ;  /* 0x000000ff13147210 */ /* 0x000fe20007ffe1ff */
[----:B0-----:R-:W-:-:S04]  /*0200*/  UIADD3 UR4, UP0, UPT, UR4, 0x10, URZ ;  /* 0x0000001004047890 */ /* 0x001fc8000ff1e0ff */
[----:B------:R-:W-:-:S12]  /*0210*/  UIADD3.X UR5, UPT, UPT, URZ, UR5, URZ, UP0, !UPT ;  /* 0x00000005ff057290 */ /* 0x000fd800087fe4ff */
.L_x_2:
[----:B------:R-:W0:Y:S01]  /*0220*/  LDC.64 R12, c[0x0][0x388] ;  /* 0x0000e200ff0c7b82 */ /* 0x000e220000000a00 */
[----:B------:R-:W-:Y:S02]  /*0230*/  MOV R2, UR4 ;  /* 0x0000000400027c02 */ /* 0x000fe40008000f00 */
[----:B------:R-:W-:-:S03]  /*0240*/  MOV R3, UR5 ;  /* 0x0000000500037c02 */ /* 0x000fc60008000f00 */
[----:B------:R-:W-:-:S05]  /*0250*/  IMAD.WIDE R2, R16, 0x4, R2 ;  /* 0x0000000410027825 */ /* 0x000fca00078e0202 */
[----:B------:R-:W2:Y:S04]  /*0260*/  LDG.E R21, desc[UR6][R2.64+-0x10] ;  /* 0xfffff00602157981 */ /* 0x000ea8000c1e1900 */
[----:B------:R-:W3:Y:S04]  /*0270*/  LDG.E R23, desc[UR6][R2.64+-0xc] ;  /* 0xfffff40602177981 */ /* 0x000ee8000c1e1900 */
[----:B------:R-:W4:Y:S01]  /*0280*/  LDG.E R29, desc[UR6][R2.64+-0x8] ;  /* 0xfffff806021d7981 */ /* 0x000f22000c1e1900 */
[----:B0-----:R-:W-:-:S05]  /*0290*/  IMAD.WIDE R12, R22, 0x4, R12 ;  /* 0x00000004160c7825 */ /* 0x001fca00078e020c */
[----:B------:R0:W2:Y:S01]  /*02a0*/  LDG.E R24, desc[UR6][R12.64] ;  /* 0x000000060c187981 */ /* 0x0000a2000c1e1900 */
[----:B------:R-:W-:-:S04]  /*02b0*/  IMAD.WIDE R10, R15, 0x4, R12 ;  /* 0x000000040f0a7825 */ /* 0x000fc800078e020c */
[C---:B------:R-:W-:Y:S02]  /*02c0*/  IMAD.WIDE R4, R15.reuse, 0x4, R10 ;  /* 0x000000040f047825 */ /* 0x040fe400078e020a */
[----:B------:R-:W3:Y:S02]  /*02d0*/  LDG.E R10, desc[UR6][R10.64] ;  /* 0x000000060a0a7981 */ /* 0x000ee4000c1e1900 */
[C---:B------:R-:W-:Y:S02]  /*02e0*/  IMAD.WIDE R6, R15.reuse, 0x4, R4 ;  /* 0x000000040f067825 */ /* 0x040fe400078e0204 */
[----:B------:R1:W4:Y:S02]  /*02f0*/  LDG.E R28, desc[UR6][R4.64] ;  /* 0x00000006041c7981 */ /* 0x000324000c1e1900 */
[C---:B------:R-:W-:Y:S02]  /*0300*/  IMAD.WIDE R8, R15.reuse, 0x4, R6 ;  /* 0x000000040f087825 */ /* 0x040fe400078e0206 */
[----:B------:R-:W5:Y:S02]  /*0310*/  LDG.E R6, desc[UR6][R6.64] ;  /* 0x0000000606067981 */ /* 0x000f64000c1e1900 */
[----:B0-----:R-:W-:-:S05]  /*0320*/  IMAD.WIDE R12, R15, 0x4, R8 ;  /* 0x000000040f0c7825 */ /* 0x001fca00078e0208 */
[----:B------:R-:W5:Y:S04]  /*0330*/  LDG.E R11, desc[UR6][R12.64] ;  /* 0x000000060c0b7981 */ /* 0x000f68000c1e1900 */
[----:B------:R-:W5:Y:S04]  /*0340*/  LDG.E R7, desc[UR6][R8.64] ;  /* 0x0000000608077981 */ /* 0x000f68000c1e1900 */
[----:B------:R-:W5:Y:S04]  /*0350*/  LDG.E R9, desc[UR6][R2.64+-0x4] ;  /* 0xfffffc0602097981 */ /* 0x000f68000c1e1900 */
[----:B------:R-:W5:Y:S01]  /*0360*/  LDG.E R8, desc[UR6][R2.64+0x8] ;  /* 0x0000080602087981 */ /* 0x000f62000c1e1900 */
[----:B--2---:R-:W-:Y:S01]  /*0370*/  FFMA R24, R21, R24, R26 ;  /* 0x0000001815187223 */ /* 0x004fe2000000001a */
[----:B------:R-:W-:-:S02]  /*0380*/  IMAD.WIDE R26, R15, 0x4, R12 ;  /* 0x000000040f1a7825 */ /* 0x000fc400078e020c */
[----:B------:R-:W2:Y:S04]  /*0390*/  LDG.E R21, desc[UR6][R2.64] ;  /* 0x0000000602157981 */ /* 0x000ea8000c1e1900 */
[----:B------:R-:W2:Y:S01]  /*03a0*/  LDG.E R12, desc[UR6][R2.64+0x4] ;  /* 0x00000406020c7981 */ /* 0x000ea2000c1e1900 */
[----:B-1----:R-:W-:-:S03]  /*03b0*/  IMAD.WIDE R4, R15, 0x4, R26 ;  /* 0x000000040f047825 */ /* 0x002fc600078e021a */
[----:B------:R-:W2:Y:S04]  /*03c0*/  LDG.E R13, desc[UR6][R2.64+0xc] ;  /* 0x00000c06020d7981 */ /* 0x000ea8000c1e1900 */
[----:B------:R-:W2:Y:S04]  /*03d0*/  LDG.E R4, desc[UR6][R4.64] ;  /* 0x0000000604047981 */ /* 0x000ea8000c1e1900 */
[----:B------:R-:W2:Y:S01]  /*03e0*/  LDG.E R3, desc[UR6][R26.64] ;  /* 0x000000061a037981 */ /* 0x000ea2000c1e1900 */
[----:B---3--:R-:W-:Y:S01]  /*03f0*/  FFMA R10, R23, R10, R24 ;  /* 0x0000000a170a7223 */ /* 0x008fe20000000018 */
[----:B------:R-:W-:-:S03]  /*0400*/  IADD3 R20, PT, PT, R20, 0x8, RZ ;  /* 0x0000000814147810 */ /* 0x000fc60007ffe0ff */
[----:B----4-:R-:W-:Y:S01]  /*0410*/  FFMA R10, R29, R28, R10 ;  /* 0x0000001c1d0a7223 */ /* 0x010fe2000000000a */
[----:B------:R-:W-:Y:S02]  /*0420*/  ISETP.NE.AND P1, PT, R20, RZ, PT ;  /* 0x000000ff1400720c */ /* 0x000fe40003f25270 */
[----:B------:R-:W-:Y:S01]  /*0430*/  LEA R22, R15, R22, 0x3 ;  /* 0x000000160f167211 */ /* 0x000fe200078e18ff */
[----:B-----5:R-:W-:Y:S01]  /*0440*/  FFMA R6, R9, R6, R10 ;  /* 0x0000000609067223 */ /* 0x020fe2000000000a */
[----:B------:R-:W-:-:S03]  /*0450*/  IADD3 R16, PT, PT, R16, 0x8, RZ ;  /* 0x0000000810107810 */ /* 0x000fc60007ffe0ff */
[----:B--2---:R-:W-:-:S04]  /*0460*/  FFMA R7, R21, R7, R6 ;  /* 0x0000000715077223 */ /* 0x004fc80000000006 */
[----:B------:R-:W-:-:S04]  /*0470*/  FFMA R7, R12, R11, R7 ;  /* 0x0000000b0c077223 */ /* 0x000fc80000000007 */
[----:B------:R-:W-:-:S04]  /*0480*/  FFMA R8, R8, R3, R7 ;  /* 0x0000000308087223 */ /* 0x000fc80000000007 */
[----:B------:R-:W-:Y:S01]  /*0490*/  FFMA R26, R13, R4, R8 ;  /* 0x000000040d1a7223 */ /* 0x000fe20000000008 */
[----:B------:R-:W-:Y:S06]  /*04a0*/  @P1 BRA `(.L_x_2) ;  /* 0xfffffffc005c1947 */ /* 0x000fec000383ffff */
.L_x_1:
[----:B------:R-:W-:Y:S05]  /*04b0*/  @!P0 BRA `(.L_x_0) ;  /* 0x0000000000d48947 */ /* 0x000fea0003800000 */
[----:B------:R-:W-:Y:S02]  /*04c0*/  ISETP.GE.U32.AND P0, PT, R25, 0x4, PT ;  /* 0x000000041900780c */ /* 0x000fe40003f06070 */
[----:B------:R-:W-:-:S04]  /*04d0*/  LOP3.LUT R12, R17, 0x3, RZ, 0xc0, !PT ;  /* 0x00000003110c7812 */ /* 0x000fc800078ec0ff */
[----:B------:R-:W-:-:S07]  /*04e0*/  ISETP.NE.AND P1, PT, R12, RZ, PT ;  /* 0x000000ff0c00720c */ /* 0x000fce0003f25270 */
[----:B------:R-:W-:Y:S06]  /*04f0*/  @!P0 BRA `(.L_x_3) ;  /* 0x0000000000588947 */ /* 0x000fec0003800000 */
[----:B------:R-:W0:Y:S01]  /*0500*/  LDC.64 R8, c[0x0][0x388] ;  /* 0x0000e200ff087b82 */ /* 0x000e220000000a00 */
[----:B------:R-:W-:Y:S01]  /*0510*/  IMAD R7, R19, R15, R0 ;  /* 0x0000000f13077224 */ /* 0x000fe200078e0200 */
[----:B------:R-:W-:-:S06]  /*0520*/  IADD3 R5, PT, PT, R18, R19, RZ ;  /* 0x0000001312057210 */ /* 0x000fcc0007ffe0ff */
[----:B------:R-:W1:Y:S01]  /*0530*/  LDC.64 R2, c[0x0][0x380] ;  /* 0x0000e000ff027b82 */ /* 0x000e620000000a00 */
[----:B0-----:R-:W-:-:S04]  /*0540*/  IMAD.WIDE R8, R7, 0x4, R8 ;  /* 0x0000000407087825 */ /* 0x001fc800078e0208 */
[----:B------:R-:W-:Y:S02]  /*0550*/  IMAD.WIDE R10, R15, 0x4, R8 ;  /* 0x000000040f0a7825 */ /* 0x000fe400078e0208 */
[----:B------:R-:W2:Y:S02]  /*0560*/  LDG.E R8, desc[UR6][R8.64] ;  /* 0x0000000608087981 */ /* 0x000ea4000c1e1900 */
[----:B-1----:R-:W-:-:S04]  /*0570*/  IMAD.WIDE R2, R5, 0x4, R2 ;  /* 0x0000000405027825 */ /* 0x002fc800078e0202 */
[C---:B------:R-:W-:Y:S01]  /*0580*/  IMAD.WIDE R4, R15.reuse, 0x4, R10 ;  /* 0x000000040f047825 */ /* 0x040fe200078e020a */
[----:B------:R-:W2:Y:S04]  /*0590*/  LDG.E R13, desc[UR6][R2.64] ;  /* 0x00000006020d7981 */ /* 0x000ea8000c1e1900 */
[----:B------:R-:W3:Y:S01]  /*05a0*/  LDG.E R10, desc[UR6][R10.64] ;  /* 0x000000060a0a7981 */ /* 0x000ee2000c1e1900 */
[----:B------:R-:W-:-:S03]  /*05b0*/  IMAD.WIDE R6, R15, 0x4, R4 ;  /* 0x000000040f067825 */ /* 0x000fc600078e0204 */
[----:B------:R-:W3:Y:S04]  /*05c0*/  LDG.E R16, desc[UR6][R2.64+0x4] ;  /* 0x0000040602107981 */ /* 0x000ee8000c1e1900 */
[----:B------:R-:W4:Y:S04]  /*05d0*/  LDG.E R21, desc[UR6][R4.64] ;  /* 0x0000000604157981 */ /* 0x000f28000c1e1900 */
[----:B------:R-:W4:Y:S04]  /*05e0*/  LDG.E R20, desc[UR6][R2.64+0x8] ;  /* 0x0000080602147981 */ /* 0x000f28000c1e1900 */
[----:B------:R-:W5:Y:S04]  /*05f0*/  LDG.E R22, desc[UR6][R2.64+0xc] ;  /* 0x00000c0602167981 */ /* 0x000f68000c1e1900 */
[----:B------:R-:W5:Y:S01]  /*0600*/  LDG.E R6, desc[UR6][R6.64] ;  /* 0x0000000606067981 */ /* 0x000f62000c1e1900 */
[----:B------:R-:W-:Y:S01]  /*0610*/  IADD3 R19, PT, PT, R19, 0x4, RZ ;  /* 0x0000000413137810 */ /* 0x000fe20007ffe0ff */
[----:B--2---:R-:W-:-:S04]  /*0620*/  FFMA R13, R13, R8, R26 ;  /* 0x000000080d0d7223 */ /* 0x004fc8000000001a */
[----:B---3--:R-:W-:-:S04]  /*0630*/  FFMA R13, R16, R10, R13 ;  /* 0x0000000a100d7223 */ /* 0x008fc8000000000d */
[----:B----4-:R-:W-:-:S04]  /*0640*/  FFMA R13, R20, R21, R13 ;  /* 0x00000015140d7223 */ /* 0x010fc8000000000d */
[----:B-----5:R-:W-:-:S07]  /*0650*/  FFMA R26, R22, R6, R13 ;  /* 0x00000006161a7223 */ /* 0x020fce000000000d */
.L_x_3:
[----:B------:R-:W-:Y:S05]  /*0660*/  @!P1 BRA `(.L_x_0) ;  /* 0x0000000000689947 */ /* 0x000fea0003800000 */
[----:B------:R-:W0:Y:S01]  /*0670*/  LDC.64 R8, c[0x0][0x388] ;  /* 0x0000e200ff087b82 */ /* 0x000e220000000a00 */
[----:B------:R-:W-:Y:S02]  /*0680*/  ISETP.NE.AND P0, PT, R12, 0x1, PT ;  /* 0x000000010c00780c */ /* 0x000fe40003f05270 */
[----:B------:R-:W-:-:S04]  /*0690*/  LOP3.LUT R17, R17, 0x1, RZ, 0xc0, !PT ;  /* 0x0000000111117812 */ /* 0x000fc800078ec0ff */
[----:B------:R-:W-:Y:S01]  /*06a0*/  ISETP.NE.U32.AND P1, PT, R17, 0x1, PT ;  /* 0x000000011100780c */ /* 0x000fe20003f25070 */
[----:B------:R-:W1:Y:S06]  /*06b0*/  LDC.64 R6, c[0x0][0x380] ;  /* 0x0000e000ff067b82 */ /* 0x000e6c0000000a00 */
[C---:B------:R-:W-:Y:S01]  /*06c0*/  @P0 IMAD R13, R19.reuse, R15, R0 ;  /* 0x0000000f130d0224 */ /* 0x040fe200078e0200 */
[----:B------:R-:W-:Y:S01]  /*06d0*/  @P0 IADD3 R11, PT, PT, R18, R19, RZ ;  /* 0x00000013120b0210 */ /* 0x000fe20007ffe0ff */
[----:B------:R-:W2:Y:S01]  /*06e0*/  LDC.64 R4, c[0x0][0x380] ;  /* 0x0000e000ff047b82 */ /* 0x000ea20000000a00 */
[----:B------:R-:W-:-:S07]  /*06f0*/  @P0 IADD3 R19, PT, PT, R19, 0x2, RZ ;  /* 0x0000000213130810 */ /* 0x000fce0007ffe0ff */
[----:B------:R-:W3:Y:S01]  /*0700*/  LDC.64 R2, c[0x0][0x388] ;  /* 0x0000e200ff027b82 */ /* 0x000ee20000000a00 */
[----:B0-----:R-:W-:Y:S01]  /*0710*/  @P0 IMAD.WIDE R8, R13, 0x4, R8 ;  /* 0x000000040d080825 */ /* 0x001fe200078e0208 */
[----:B------:R-:W-:-:S03]  /*0720*/  @!P1 IADD3 R13, PT, PT, R18, R19, RZ ;  /* 0x00000013120d9210 */ /* 0x000fc60007ffe0ff */
[----:B------:R-:W-:Y:S01]  /*0730*/  @!P1 IMAD R19, R19, R15, R0 ;  /* 0x0000000f13139224 */ /* 0x000fe200078e0200 */
[----:B------:R-:W4:Y:S01]  /*0740*/  @P0 LDG.E R12, desc[UR6][R8.64] ;  /* 0x00000006080c0981 */ /* 0x000f22000c1e1900 */
[----:B-1----:R-:W-:-:S04]  /*0750*/  @P0 IMAD.WIDE R6, R11, 0x4, R6 ;  /* 0x000000040b060825 */ /* 0x002fc800078e0206 */
[----:B------:R-:W-:Y:S01]  /*0760*/  @P0 IMAD.WIDE R10, R15, 0x4, R8 ;  /* 0x000000040f0a0825 */ /* 0x000fe200078e0208 */
[----:B------:R-:W4:Y:S03]  /*0770*/  @P0 LDG.E R17, desc[UR6][R6.64] ;  /* 0x0000000606110981 */ /* 0x000f26000c1e1900 */
[----:B--2---:R-:W-:Y:S01]  /*0780*/  @!P1 IMAD.WIDE R4, R13, 0x4, R4 ;  /* 0x000000040d049825 */ /* 0x004fe200078e0204 */
[----:B------:R-:W2:Y:S04]  /*0790*/  @P0 LDG.E R21, desc[UR6][R6.64+0x4] ;  /* 0x0000040606150981 */ /* 0x000ea8000c1e1900 */
[----:B------:R-:W2:Y:S01]  /*07a0*/  @P0 LDG.E R10, desc[UR6][R10.64] ;  /* 0x000000060a0a0981 */ /* 0x000ea2000c1e1900 */
[----:B---3--:R-:W-:-:S03]  /*07b0*/  @!P1 IMAD.WIDE R2, R19, 0x4, R2 ;  /* 0x0000000413029825 */ /* 0x008fc600078e0202 */
[----:B------:R-:W3:Y:S04]  /*07c0*/  @!P1 LDG.E R5, desc[UR6][R4.64] ;  /* 0x0000000604059981 */ /* 0x000ee8000c1e1900 */
[----:B------:R-:W3:Y:S01]  /*07d0*/  @!P1 LDG.E R2, desc[UR6][R2.64] ;  /* 0x0000000602029981 */ /* 0x000ee2000c1e1900 */
[----:B----4-:R-:W-:-:S04]  /*07e0*/  @P0 FFMA R12, R17, R12, R26 ;  /* 0x0000000c110c0223 */ /* 0x010fc8000000001a */
[----:B--2---:R-:W-:-:S04]  /*07f0*/  @P0 FFMA R26, R21, R10, R12 ;  /* 0x0000000a151a0223 */ /* 0x004fc8000000000c */
[----:B---3--:R-:W-:-:S07]  /*0800*/  @!P1 FFMA R26, R5, R2, R26 ;  /* 0x00000002051a9223 */ /* 0x008fce000000001a */
.L_x_0:
[----:B------:R-:W0:Y:S01]  /*0810*/  LDC.64 R2, c[0x0][0x390] ;  /* 0x0000e400ff027b82 */ /* 0x000e220000000a00 */
[----:B------:R-:W-:Y:S01]  /*0820*/  IMAD R15, R14, R15, R0 ;  /* 0x0000000f0e0f7224 */ /* 0x000fe200078e0200 */
[----:B------:R-:W1:Y:S01]  /*0830*/  LDCU UR4, c[0x0][0x3a8] ;  /* 0x00007500ff0477ac */ /* 0x000e620008000800 */
[----:B------:R-:W2:Y:S02]  /*0840*/  LDCU UR5, c[0x0][0x3a4] ;  /* 0x00007480ff0577ac */ /* 0x000ea40008000800 */
[----:B0-----:R-:W-:-:S05]  /*0850*/  IMAD.WIDE R2, R15, 0x4, R2 ;  /* 0x000000040f027825 */ /* 0x001fca00078e0202 */
[----:B------:R-:W1:Y:S02]  /*0860*/  LDG.E R0, desc[UR6][R2.64] ;  /* 0x0000000602007981 */ /* 0x000e64000c1e1900 */
[----:B-1----:R-:W-:-:S04]  /*0870*/  FMUL R5, R0, UR4 ;  /* 0x0000000400057c20 */ /* 0x002fc80008400000 */
[----:B--2---:R-:W-:-:S05]  /*0880*/  FFMA R5, R26, UR5, R5 ;  /* 0x000000051a057c23 */ /* 0x004fca0008000005 */
[----:B------:R-:W-:Y:S01]  /*0890*/  STG.E desc[UR6][R2.64], R5 ;  /* 0x0000000502007986 */ /* 0x000fe2000c101906 */
[----:B------:R-:W-:Y:S05]  /*08a0*/  EXIT ;  /* 0x000000000000794d */ /* 0x000fea0003800000 */
.L_x_4:
[----:B------:R-:W-:-:S00]  /*08b0*/  BRA `(.L_x_4) ;  /* 0xfffffffc00fc7947 */ /* 0x000fc0000383ffff */
[----:B------:R-:W-:-:S00]  /*08c0*/  NOP ;  /* 0x0000000000007918 */ /* 0x000fc00000000000 */
        /* <DEDUP_REMOVED lines=11> */
.L_x_5:


//--------------------- .nv.shared.reserved.0     --------------------------
	.section	.nv.shared.reserved.0,"aw",@nobits
	.weak		__nv_reservedSMEM_offset_0_alias
	.size		__nv_reservedSMEM_offset_0_alias, 0, 64
	.other		__nv_reservedSMEM_offset_0_alias,@"STO_CUDA_RESERVED_SHARED STV_DEFAULT"
__nv_reservedSMEM_offset_0_alias:
	.zero		0
	.zero		64


//--------------------- .nv.constant0._Z25sgemm_global_mem_coalescePKfS0_Pfiiiff --------------------------
	.section	.nv.constant0._Z25sgemm_global_mem_coalescePKfS0_Pfiiiff,"a",@progbits
	.sectionflags	@""
	.align	4
.nv.constant0._Z25sgemm_global_mem_coalescePKfS0_Pfiiiff:
	.zero		940


//--------------------- SYMBOLS --------------------------

	.type		.nv.reservedSmem.offset0,@object
	.size		.nv.reservedSmem.offset0,0x4
